//
// Generated by NVIDIA NVVM Compiler
//
// Compiler Build ID: CL-36424714
// Cuda compilation tools, release 13.0, V13.0.88
// Based on NVVM 20.0.0
//

.version 9.0
.target sm_100
.address_size 64

	// .globl	_Z7kernel2iiiPdS_S_

.visible .entry _Z7kernel2iiiPdS_S_(
	.param .u32 _Z7kernel2iiiPdS_S__param_0,
	.param .u32 _Z7kernel2iiiPdS_S__param_1,
	.param .u32 _Z7kernel2iiiPdS_S__param_2,
	.param .u64 .ptr .align 1 _Z7kernel2iiiPdS_S__param_3,
	.param .u64 .ptr .align 1 _Z7kernel2iiiPdS_S__param_4,
	.param .u64 .ptr .align 1 _Z7kernel2iiiPdS_S__param_5
)
{
	.reg .pred 	%p<13>;
	.reg .b32 	%r<46>;
	.reg .b64 	%rd<39>;
	.reg .b64 	%fd<68>;

	ld.param.u32 	%r22, [_Z7kernel2iiiPdS_S__param_0];
	ld.param.u32 	%r23, [_Z7kernel2iiiPdS_S__param_1];
	ld.param.u32 	%r21, [_Z7kernel2iiiPdS_S__param_2];
	ld.param.u64 	%rd4, [_Z7kernel2iiiPdS_S__param_3];
	ld.param.u64 	%rd5, [_Z7kernel2iiiPdS_S__param_4];
	ld.param.u64 	%rd3, [_Z7kernel2iiiPdS_S__param_5];
	cvta.to.global.u64 	%rd1, %rd5;
	cvta.to.global.u64 	%rd2, %rd4;
	mov.u32 	%r24, %ctaid.x;
	mov.u32 	%r25, %ntid.x;
	mov.u32 	%r26, %tid.x;
	mad.lo.s32 	%r1, %r24, %r25, %r26;
	mov.u32 	%r27, %ctaid.y;
	mov.u32 	%r28, %ntid.y;
	mov.u32 	%r29, %tid.y;
	mad.lo.s32 	%r30, %r27, %r28, %r29;
	setp.ge.s32 	%p1, %r1, %r22;
	setp.ge.s32 	%p2, %r30, %r23;
	or.pred  	%p3, %p1, %p2;
	@%p3 bra 	$L__BB0_14;
	setp.lt.s32 	%p4, %r21, 1;
	mov.f64 	%fd67, 0d0000000000000000;
	@%p4 bra 	$L__BB0_13;
	mul.lo.s32 	%r3, %r21, %r1;
	and.b32  	%r4, %r21, 7;
	setp.lt.u32 	%p5, %r21, 8;
	mov.f64 	%fd67, 0d0000000000000000;
	mov.b32 	%r44, 0;
	@%p5 bra 	$L__BB0_5;
	and.b32  	%r44, %r21, 2147483640;
	neg.s32 	%r42, %r44;
	shl.b32 	%r7, %r23, 3;
	mov.f64 	%fd67, 0d0000000000000000;
	mul.wide.s32 	%rd10, %r23, 8;
	mov.u32 	%r40, %r3;
	mov.u32 	%r41, %r30;
$L__BB0_4:
	.pragma "nounroll";
	mul.wide.s32 	%rd6, %r40, 8;
	add.s64 	%rd7, %rd2, %rd6;
	ld.global.f64 	%fd17, [%rd7];
	mul.wide.s32 	%rd8, %r41, 8;
	add.s64 	%rd9, %rd1, %rd8;
	ld.global.f64 	%fd18, [%rd9];
	fma.rn.f64 	%fd19, %fd17, %fd18, %fd67;
	ld.global.f64 	%fd20, [%rd7+8];
	add.s64 	%rd11, %rd9, %rd10;
	ld.global.f64 	%fd21, [%rd11];
	fma.rn.f64 	%fd22, %fd20, %fd21, %fd19;
	ld.global.f64 	%fd23, [%rd7+16];
	add.s64 	%rd12, %rd11, %rd10;
	ld.global.f64 	%fd24, [%rd12];
	fma.rn.f64 	%fd25, %fd23, %fd24, %fd22;
	ld.global.f64 	%fd26, [%rd7+24];
	add.s64 	%rd13, %rd12, %rd10;
	ld.global.f64 	%fd27, [%rd13];
	fma.rn.f64 	%fd28, %fd26, %fd27, %fd25;
	ld.global.f64 	%fd29, [%rd7+32];
	add.s64 	%rd14, %rd13, %rd10;
	ld.global.f64 	%fd30, [%rd14];
	fma.rn.f64 	%fd31, %fd29, %fd30, %fd28;
	ld.global.f64 	%fd32, [%rd7+40];
	add.s64 	%rd15, %rd14, %rd10;
	ld.global.f64 	%fd33, [%rd15];
	fma.rn.f64 	%fd34, %fd32, %fd33, %fd31;
	ld.global.f64 	%fd35, [%rd7+48];
	add.s64 	%rd16, %rd15, %rd10;
	ld.global.f64 	%fd36, [%rd16];
	fma.rn.f64 	%fd37, %fd35, %fd36, %fd34;
	ld.global.f64 	%fd38, [%rd7+56];
	add.s64 	%rd17, %rd16, %rd10;
	ld.global.f64 	%fd39, [%rd17];
	fma.rn.f64 	%fd67, %fd38, %fd39, %fd37;
	add.s32 	%r42, %r42, 8;
	add.s32 	%r41, %r41, %r7;
	add.s32 	%r40, %r40, 8;
	setp.ne.s32 	%p6, %r42, 0;
	@%p6 bra 	$L__BB0_4;
$L__BB0_5:
	setp.eq.s32 	%p7, %r4, 0;
	@%p7 bra 	$L__BB0_13;
	and.b32  	%r15, %r21, 3;
	setp.lt.u32 	%p8, %r4, 4;
	@%p8 bra 	$L__BB0_8;
	add.s32 	%r32, %r44, %r3;
	mul.wide.s32 	%rd18, %r32, 8;
	add.s64 	%rd19, %rd2, %rd18;
	ld.global.f64 	%fd41, [%rd19];
	mad.lo.s32 	%r33, %r44, %r23, %r30;
	mul.wide.s32 	%rd20, %r33, 8;
	add.s64 	%rd21, %rd1, %rd20;
	ld.global.f64 	%fd42, [%rd21];
	fma.rn.f64 	%fd43, %fd41, %fd42, %fd67;
	ld.global.f64 	%fd44, [%rd19+8];
	mul.wide.s32 	%rd22, %r23, 8;
	add.s64 	%rd23, %rd21, %rd22;
	ld.global.f64 	%fd45, [%rd23];
	fma.rn.f64 	%fd46, %fd44, %fd45, %fd43;
	ld.global.f64 	%fd47, [%rd19+16];
	add.s64 	%rd24, %rd23, %rd22;
	ld.global.f64 	%fd48, [%rd24];
	fma.rn.f64 	%fd49, %fd47, %fd48, %fd46;
	ld.global.f64 	%fd50, [%rd19+24];
	add.s64 	%rd25, %rd24, %rd22;
	ld.global.f64 	%fd51, [%rd25];
	fma.rn.f64 	%fd67, %fd50, %fd51, %fd49;
	add.s32 	%r44, %r44, 4;
$L__BB0_8:
	setp.eq.s32 	%p9, %r15, 0;
	@%p9 bra 	$L__BB0_13;
	setp.eq.s32 	%p10, %r15, 1;
	@%p10 bra 	$L__BB0_11;
	add.s32 	%r34, %r44, %r3;
	mul.wide.s32 	%rd26, %r34, 8;
	add.s64 	%rd27, %rd2, %rd26;
	ld.global.f64 	%fd53, [%rd27];
	mad.lo.s32 	%r35, %r44, %r23, %r30;
	mul.wide.s32 	%rd28, %r35, 8;
	add.s64 	%rd29, %rd1, %rd28;
	ld.global.f64 	%fd54, [%rd29];
	fma.rn.f64 	%fd55, %fd53, %fd54, %fd67;
	ld.global.f64 	%fd56, [%rd27+8];
	mul.wide.s32 	%rd30, %r23, 8;
	add.s64 	%rd31, %rd29, %rd30;
	ld.global.f64 	%fd57, [%rd31];
	fma.rn.f64 	%fd67, %fd56, %fd57, %fd55;
	add.s32 	%r44, %r44, 2;
$L__BB0_11:
	and.b32  	%r36, %r21, 1;
	setp.eq.b32 	%p11, %r36, 1;
	not.pred 	%p12, %p11;
	@%p12 bra 	$L__BB0_13;
	add.s32 	%r37, %r44, %r3;
	mul.wide.s32 	%rd32, %r37, 8;
	add.s64 	%rd33, %rd2, %rd32;
	ld.global.f64 	%fd58, [%rd33];
	mad.lo.s32 	%r38, %r44, %r23, %r30;
	mul.wide.s32 	%rd34, %r38, 8;
	add.s64 	%rd35, %rd1, %rd34;
	ld.global.f64 	%fd59, [%rd35];
	fma.rn.f64 	%fd67, %fd58, %fd59, %fd67;
$L__BB0_13:
	mad.lo.s32 	%r39, %r23, %r1, %r30;
	cvta.to.global.u64 	%rd36, %rd3;
	mul.wide.s32 	%rd37, %r39, 8;
	add.s64 	%rd38, %rd36, %rd37;
	st.global.f64 	[%rd38], %fd67;
$L__BB0_14:
	ret;

}


// ===== COMPILED SASS (sm_100) =====

	.target	sm_100

	.elftype	@"ET_EXEC"


//--------------------- .note.nv.tkinfo           --------------------------
	.section	.note.nv.tkinfo,"",@"SHT_NOTE"
	.sectionflags	@"SHF_NOTE_NV_TKINFO"
	.tkinfo
        /*0018*/ 	.word	0x00000002
        /*0030*/ 	.string	""
        /*0030*/ 	.string	"ptxas"
        /*0030*/ 	.string	"Cuda compilation tools, release 13.0, V13.0.88"
        /*0030*/ 	.string	"Build cuda_13.0.r13.0/compiler.36424714_0"
        /*0030*/ 	.string	"-arch sm_100 -m 64 "



//--------------------- .note.nv.cuinfo           --------------------------
	.section	.note.nv.cuinfo,"",@"SHT_NOTE"
	.sectionflags	@"SHF_NOTE_NV_CUINFO"
        /*0018*/ 	.short	0x0002
        /*001a*/ 	.short	0x0064
        /*001c*/ 	.short	0x0082
	.zero		2


//--------------------- .nv.info                  --------------------------
	.section	.nv.info,"",@"SHT_CUDA_INFO"
	.align	4


	//----- nvinfo : EIATTR_REGCOUNT
	.align		4
        /*0000*/ 	.byte	0x04, 0x2f
        /*0002*/ 	.short	(.L_1 - .L_0)
	.align		4
.L_0:
        /*0004*/ 	.word	index@(_Z7kernel2iiiPdS_S_)
        /*0008*/ 	.word	0x00000020


	//----- nvinfo : EIATTR_FRAME_SIZE
	.align		4
.L_1:
        /*000c*/ 	.byte	0x04, 0x11
        /*000e*/ 	.short	(.L_3 - .L_2)
	.align		4
.L_2:
        /*0010*/ 	.word	index@(_Z7kernel2iiiPdS_S_)
        /*0014*/ 	.word	0x00000000


	//----- nvinfo : EIATTR_MIN_STACK_SIZE
	.align		4
.L_3:
        /*0018*/ 	.byte	0x04, 0x12
        /*001a*/ 	.short	(.L_5 - .L_4)
	.align		4
.L_4:
        /*001c*/ 	.word	index@(_Z7kernel2iiiPdS_S_)
        /*0020*/ 	.word	0x00000000
.L_5:


//--------------------- .nv.compat                --------------------------
	.section	.nv.compat,"",@"SHT_CUDA_COMPAT_INFO"
	.align	4
        /*0000*/ 	.byte	0x02, 0x09, 0x00, 0x00, 0x02, 0x02, 0x01, 0x00, 0x02, 0x05, 0x05, 0x00, 0x03, 0x07, 0x01, 0x01
        /*0010*/ 	.byte	0x02, 0x03, 0x00, 0x00, 0x02, 0x06, 0x01, 0x00, 0x04, 0x0b, 0x08, 0x00, 0x01, 0x00, 0x00, 0x00
        /*0020*/ 	.byte	0x00, 0x00, 0x00, 0x00


//--------------------- .nv.info._Z7kernel2iiiPdS_S_ --------------------------
	.section	.nv.info._Z7kernel2iiiPdS_S_,"",@"SHT_CUDA_INFO"
	.sectionflags	@""
	.align	4


	//----- nvinfo : EIATTR_CUDA_API_VERSION
	.align		4
        /*0000*/ 	.byte	0x04, 0x37
        /*0002*/ 	.short	(.L_7 - .L_6)
.L_6:
        /*0004*/ 	.word	0x00000082


	//----- nvinfo : EIATTR_KPARAM_INFO
	.align		4
.L_7:
        /*0008*/ 	.byte	0x04, 0x17
        /*000a*/ 	.short	(.L_9 - .L_8)
.L_8:
        /*000c*/ 	.word	0x00000000
        /*0010*/ 	.short	0x0005
        /*0012*/ 	.short	0x0020
        /*0014*/ 	.byte	0x00, 0xf5, 0x21, 0x00


	//----- nvinfo : EIATTR_KPARAM_INFO
	.align		4
.L_9:
        /*0018*/ 	.byte	0x04, 0x17
        /*001a*/ 	.short	(.L_11 - .L_10)
.L_10:
        /*001c*/ 	.word	0x00000000
        /*0020*/ 	.short	0x0004
        /*0022*/ 	.short	0x0018
        /*0024*/ 	.byte	0x00, 0xf5, 0x21, 0x00


	//----- nvinfo : EIATTR_KPARAM_INFO
	.align		4
.L_11:
        /*0028*/ 	.byte	0x04, 0x17
        /*002a*/ 	.short	(.L_13 - .L_12)
.L_12:
        /*002c*/ 	.word	0x00000000
        /*0030*/ 	.short	0x0003
        /*0032*/ 	.short	0x0010
        /*0034*/ 	.byte	0x00, 0xf5, 0x21, 0x00


	//----- nvinfo : EIATTR_KPARAM_INFO
	.align		4
.L_13:
        /*0038*/ 	.byte	0x04, 0x17
        /*003a*/ 	.short	(.L_15 - .L_14)
.L_14:
        /*003c*/ 	.word	0x00000000
        /*0040*/ 	.short	0x0002
        /*0042*/ 	.short	0x0008
        /*0044*/ 	.byte	0x00, 0xf0, 0x11, 0x00


	//----- nvinfo : EIATTR_KPARAM_INFO
	.align		4
.L_15:
        /*0048*/ 	.byte	0x04, 0x17
        /*004a*/ 	.short	(.L_17 - .L_16)
.L_16:
        /*004c*/ 	.word	0x00000000
        /*0050*/ 	.short	0x0001
        /*0052*/ 	.short	0x0004
        /*0054*/ 	.byte	0x00, 0xf0, 0x11, 0x00


	//----- nvinfo : EIATTR_KPARAM_INFO
	.align		4
.L_17:
        /*0058*/ 	.byte	0x04, 0x17
        /*005a*/ 	.short	(.L_19 - .L_18)
.L_18:
        /*005c*/ 	.word	0x00000000
        /*0060*/ 	.short	0x0000
        /*0062*/ 	.short	0x0000
        /*0064*/ 	.byte	0x00, 0xf0, 0x11, 0x00


	//----- nvinfo : EIATTR_SPARSE_MMA_MASK
	.align		4
.L_19:
        /*0068*/ 	.byte	0x03, 0x50
        /*006a*/ 	.short	0x0000


	//----- nvinfo : EIATTR_MAXREG_COUNT
	.align		4
        /*006c*/ 	.byte	0x03, 0x1b
        /*006e*/ 	.short	0x00ff


	//----- nvinfo : EIATTR_MERCURY_ISA_VERSION
	.align		4
        /*0070*/ 	.byte	0x03, 0x5f
        /*0072*/ 	.short	0x0101


	//----- nvinfo : EIATTR_VRC_CTA_INIT_COUNT
	.align		4
        /*0074*/ 	.byte	0x02, 0x4a
	.zero		1
	.zero		1


	//----- nvinfo : EIATTR_EXIT_INSTR_OFFSETS
	.align		4
        /*0078*/ 	.byte	0x04, 0x1c
        /*007a*/ 	.short	(.L_21 - .L_20)


	//   ....[0]....
.L_20:
        /*007c*/ 	.word	0x000000c0


	//   ....[1]....
        /*0080*/ 	.word	0x00000800


	//----- nvinfo : EIATTR_CBANK_PARAM_SIZE
	.align		4
.L_21:
        /*0084*/ 	.byte	0x03, 0x19
        /*0086*/ 	.short	0x0028


	//----- nvinfo : EIATTR_PARAM_CBANK
	.align		4
        /*0088*/ 	.byte	0x04, 0x0a
        /*008a*/ 	.short	(.L_23 - .L_22)
	.align		4
.L_22:
        /*008c*/ 	.word	index@(.nv.constant0._Z7kernel2iiiPdS_S_)
        /*0090*/ 	.short	0x0380
        /*0092*/ 	.short	0x0028


	//----- nvinfo : EIATTR_SW_WAR
	.align		4
.L_23:
        /*0094*/ 	.byte	0x04, 0x36
        /*0096*/ 	.short	(.L_25 - .L_24)
.L_24:
        /*0098*/ 	.word	0x00000008
.L_25:


//--------------------- .nv.callgraph             --------------------------
	.section	.nv.callgraph,"",@"SHT_CUDA_CALLGRAPH"
	.align	4
	.sectionentsize	8
	.align		4
        /*0000*/ 	.word	0x00000000
	.align		4
        /*0004*/ 	.word	0xffffffff
	.align		4
        /*0008*/ 	.word	0x00000000
	.align		4
        /*000c*/ 	.word	0xfffffffe
	.align		4
        /*0010*/ 	.word	0x00000000
	.align		4
        /*0014*/ 	.word	0xfffffffd
	.align		4
        /*0018*/ 	.word	0x00000000
	.align		4
        /*001c*/ 	.word	0xfffffffc


//--------------------- .text._Z7kernel2iiiPdS_S_ --------------------------
	.section	.text._Z7kernel2iiiPdS_S_,"ax",@progbits
	.align	128
        .global         _Z7kernel2iiiPdS_S_
        .type           _Z7kernel2iiiPdS_S_,@function
        .size           _Z7kernel2iiiPdS_S_,(.L_x_5 - _Z7kernel2iiiPdS_S_)
        .other          _Z7kernel2iiiPdS_S_,@"STO_CUDA_ENTRY STV_DEFAULT"
_Z7kernel2iiiPdS_S_:
.text._Z7kernel2iiiPdS_S_:
[----:B------:R-:W-:Y:S01]  /*0000*/  LDC R1, c[0x0][0x37c] ;  /* 0x0000df00ff017b82 */ /* 0x000fe20000000800 */
[----:B------:R-:W0:Y:S07]  /*0010*/  S2R R7, SR_TID.Y ;  /* 0x0000000000077919 */ /* 0x000e2e0000002200 */
[----:B------:R-:W1:Y:S01]  /*0020*/  LDC R3, c[0x0][0x360] ;  /* 0x0000d800ff037b82 */ /* 0x000e620000000800 */
[----:B------:R-:W1:Y:S07]  /*0030*/  S2R R2, SR_TID.X ;  /* 0x0000000000027919 */ /* 0x000e6e0000002100 */
[----:B------:R-:W0:Y:S08]  /*0040*/  S2UR UR5, SR_CTAID.Y ;  /* 0x00000000000579c3 */ /* 0x000e300000002600 */
[----:B------:R-:W0:Y:S08]  /*0050*/  LDC R0, c[0x0][0x364] ;  /* 0x0000d900ff007b82 */ /* 0x000e300000000800 */
[----:B------:R-:W1:Y:S08]  /*0060*/  S2UR UR4, SR_CTAID.X ;  /* 0x00000000000479c3 */ /* 0x000e700000002500 */
[----:B------:R-:W2:Y:S01]  /*0070*/  LDC.64 R4, c[0x0][0x380] ;  /* 0x0000e000ff047b82 */ /* 0x000ea20000000a00 */
[----:B0-----:R-:W-:-:S02]  /*0080*/  IMAD R0, R0, UR5, R7 ;  /* 0x0000000500007c24 */ /* 0x001fc4000f8e0207 */
[----:B-1----:R-:W-:-:S03]  /*0090*/  IMAD R3, R3, UR4, R2 ;  /* 0x0000000403037c24 */ /* 0x002fc6000f8e0202 */
[----:B--2---:R-:W-:-:S04]  /*00a0*/  ISETP.GE.AND P0, PT, R0, R5, PT ;  /* 0x000000050000720c */ /* 0x004fc80003f06270 */
[----:B------:R-:W-:-:S13]  /*00b0*/  ISETP.GE.OR P0, PT, R3, R4, P0 ;  /* 0x000000040300720c */ /* 0x000fda0000706670 */
[----:B------:R-:W-:Y:S05]  /*00c0*/  @P0 EXIT ;  /* 0x000000000000094d */ /* 0x000fea0003800000 */
[----:B------:R-:W0:Y:S01]  /*00d0*/  LDC R2, c[0x0][0x388] ;  /* 0x0000e200ff027b82 */ /* 0x000e220000000800 */
[----:B------:R-:W1:Y:S01]  /*00e0*/  LDCU.64 UR4, c[0x0][0x358] ;  /* 0x00006b00ff0477ac */ /* 0x000e620008000a00 */
[----:B------:R-:W-:Y:S02]  /*00f0*/  CS2R R12, SRZ ;  /* 0x00000000000c7805 */ /* 0x000fe4000001ff00 */
[----:B0-----:R-:W-:-:S13]  /*0100*/  ISETP.GE.AND P0, PT, R2, 0x1, PT ;  /* 0x000000010200780c */ /* 0x001fda0003f06270 */
[----:B-1----:R-:W-:Y:S05]  /*0110*/  @!P0 BRA `(.L_x_0) ;  /* 0x0000000400a88947 */ /* 0x002fea0003800000 */
[C---:B------:R-:W-:Y:S01]  /*0120*/  ISETP.GE.U32.AND P1, PT, R2.reuse, 0x8, PT ;  /* 0x000000080200780c */ /* 0x040fe20003f26070 */
[----:B------:R-:W-:Y:S01]  /*0130*/  HFMA2 R24, -RZ, RZ, 0, 0 ;  /* 0x00000000ff187431 */ /* 0x000fe200000001ff */
[----:B------:R-:W-:Y:S01]  /*0140*/  LOP3.LUT R6, R2, 0x7, RZ, 0xc0, !PT ;  /* 0x0000000702067812 */ /* 0x000fe200078ec0ff */
[----:B------:R-:W-:Y:S01]  /*0150*/  IMAD R7, R3, R2, RZ ;  /* 0x0000000203077224 */ /* 0x000fe200078e02ff */
[----:B------:R-:W-:Y:S02]  /*0160*/  CS2R R12, SRZ ;  /* 0x00000000000c7805 */ /* 0x000fe4000001ff00 */
[----:B------:R-:W-:-:S07]  /*0170*/  ISETP.NE.AND P0, PT, R6, RZ, PT ;  /* 0x000000ff0600720c */ /* 0x000fce0003f05270 */
[----:B------:R-:W-:Y:S06]  /*0180*/  @!P1 BRA `(.L_x_1) ;  /* 0x0000000000b49947 */ /* 0x000fec0003800000 */
[----:B------:R-:W-:Y:S02]  /*0190*/  LOP3.LUT R24, R2, 0x7ffffff8, RZ, 0xc0, !PT ;  /* 0x7ffffff802187812 */ /* 0x000fe400078ec0ff */
[----:B------:R-:W-:Y:S02]  /*01a0*/  CS2R R12, SRZ ;  /* 0x00000000000c7805 */ /* 0x000fe4000001ff00 */
[----:B------:R-:W-:Y:S02]  /*01b0*/  MOV R4, R7 ;  /* 0x0000000700047202 */ /* 0x000fe40000000f00 */
[----:B------:R-:W-:Y:S02]  /*01c0*/  MOV R26, R0 ;  /* 0x00000000001a7202 */ /* 0x000fe40000000f00 */
[----:B------:R-:W-:-:S07]  /*01d0*/  IADD3 R25, PT, PT, -R24, RZ, RZ ;  /* 0x000000ff18197210 */ /* 0x000fce0007ffe1ff */
.L_x_2:
[----:B------:R-:W0:Y:S08]  /*01e0*/  LDC.64 R22, c[0x0][0x390] ;  /* 0x0000e400ff167b82 */ /* 0x000e300000000a00 */
[----:B------:R-:W1:Y:S01]  /*01f0*/  LDC.64 R18, c[0x0][0x398] ;  /* 0x0000e600ff127b82 */ /* 0x000e620000000a00 */
[----:B0-----:R-:W-:-:S05]  /*0200*/  IMAD.WIDE R22, R4, 0x8, R22 ;  /* 0x0000000804167825 */ /* 0x001fca00078e0216 */
[----:B------:R-:W2:Y:S01]  /*0210*/  LDG.E.64 R10, desc[UR4][R22.64] ;  /* 0x00000004160a7981 */ /* 0x000ea2000c1e1b00 */
[----:B-1----:R-:W-:-:S03]  /*0220*/  IMAD.WIDE R18, R26, 0x8, R18 ;  /* 0x000000081a127825 */ /* 0x002fc600078e0212 */
[----:B------:R-:W3:Y:S04]  /*0230*/  LDG.E.64 R8, desc[UR4][R22.64+0x8] ;  /* 0x0000080416087981 */ /* 0x000ee8000c1e1b00 */
[----:B------:R-:W2:Y:S01]  /*0240*/  LDG.E.64 R16, desc[UR4][R18.64] ;  /* 0x0000000412107981 */ /* 0x000ea2000c1e1b00 */
[----:B------:R-:W-:-:S05]  /*0250*/  IMAD.WIDE R28, R5, 0x8, R18 ;  /* 0x00000008051c7825 */ /* 0x000fca00078e0212 */
[----:B------:R-:W3:Y:S01]  /*0260*/  LDG.E.64 R14, desc[UR4][R28.64] ;  /* 0x000000041c0e7981 */ /* 0x000ee2000c1e1b00 */
[----:B------:R-:W-:Y:S01]  /*0270*/  IMAD.WIDE R20, R5, 0x8, R28 ;  /* 0x0000000805147825 */ /* 0x000fe200078e021c */
[----:B--2---:R-:W-:Y:S02]  /*0280*/  DFMA R16, R10, R16, R12 ;  /* 0x000000100a10722b */ /* 0x004fe4000000000c */
[----:B------:R-:W2:Y:S04]  /*0290*/  LDG.E.64 R12, desc[UR4][R22.64+0x10] ;  /* 0x00001004160c7981 */ /* 0x000ea8000c1e1b00 */
[----:B------:R0:W2:Y:S02]  /*02a0*/  LDG.E.64 R10, desc[UR4][R20.64] ;  /* 0x00000004140a7981 */ /* 0x0000a4000c1e1b00 */
[----:B---3--:R-:W-:-:S02]  /*02b0*/  DFMA R14, R8, R14, R16 ;  /* 0x0000000e080e722b */ /* 0x008fc40000000010 */
[----:B------:R-:W3:Y:S01]  /*02c0*/  LDG.E.64 R8, desc[UR4][R22.64+0x18] ;  /* 0x0000180416087981 */ /* 0x000ee2000c1e1b00 */
[----:B0-----:R-:W-:-:S05]  /*02d0*/  IMAD.WIDE R20, R5, 0x8, R20 ;  /* 0x0000000805147825 */ /* 0x001fca00078e0214 */
[----:B------:R-:W3:Y:S01]  /*02e0*/  LDG.E.64 R16, desc[UR4][R20.64] ;  /* 0x0000000414107981 */ /* 0x000ee2000c1e1b00 */
[C---:B------:R-:W-:Y:S01]  /*02f0*/  IMAD.WIDE R18, R5.reuse, 0x8, R20 ;  /* 0x0000000805127825 */ /* 0x040fe200078e0214 */
[----:B--2---:R-:W-:Y:S02]  /*0300*/  DFMA R10, R12, R10, R14 ;  /* 0x0000000a0c0a722b */ /* 0x004fe4000000000e */
[----:B------:R-:W2:Y:S04]  /*0310*/  LDG.E.64 R20, desc[UR4][R22.64+0x38] ;  /* 0x0000380416147981 */ /* 0x000ea8000c1e1b00 */
[----:B------:R-:W4:Y:S04]  /*0320*/  LDG.E.64 R14, desc[UR4][R22.64+0x20] ;  /* 0x00002004160e7981 */ /* 0x000f28000c1e1b00 */
[----:B------:R-:W4:Y:S01]  /*0330*/  LDG.E.64 R12, desc[UR4][R18.64] ;  /* 0x00000004120c7981 */ /* 0x000f22000c1e1b00 */
[----:B------:R-:W-:Y:S01]  /*0340*/  IMAD.WIDE R28, R5, 0x8, R18 ;  /* 0x00000008051c7825 */ /* 0x000fe200078e0212 */
[----:B---3--:R-:W-:-:S02]  /*0350*/  DFMA R16, R8, R16, R10 ;  /* 0x000000100810722b */ /* 0x008fc4000000000a */
[----:B------:R-:W3:Y:S04]  /*0360*/  LDG.E.64 R8, desc[UR4][R22.64+0x28] ;  /* 0x0000280416087981 */ /* 0x000ee8000c1e1b00 */
[----:B------:R0:W3:Y:S02]  /*0370*/  LDG.E.64 R10, desc[UR4][R28.64] ;  /* 0x000000041c0a7981 */ /* 0x0000e4000c1e1b00 */
[----:B0-----:R-:W-:-:S04]  /*0380*/  IMAD.WIDE R28, R5, 0x8, R28 ;  /* 0x00000008051c7825 */ /* 0x001fc800078e021c */
[----:B------:R-:W-:-:S06]  /*0390*/  IMAD.WIDE R18, R5, 0x8, R28 ;  /* 0x0000000805127825 */ /* 0x000fcc00078e021c */
[----:B------:R-:W2:Y:S01]  /*03a0*/  LDG.E.64 R18, desc[UR4][R18.64] ;  /* 0x0000000412127981 */ /* 0x000ea2000c1e1b00 */
[----:B----4-:R-:W-:-:S03]  /*03b0*/  DFMA R12, R14, R12, R16 ;  /* 0x0000000c0e0c722b */ /* 0x010fc60000000010 */
[----:B------:R-:W4:Y:S04]  /*03c0*/  LDG.E.64 R14, desc[UR4][R22.64+0x30] ;  /* 0x00003004160e7981 */ /* 0x000f28000c1e1b00 */
[----:B------:R-:W4:Y:S01]  /*03d0*/  LDG.E.64 R16, desc[UR4][R28.64] ;  /* 0x000000041c107981 */ /* 0x000f22000c1e1b00 */
[----:B------:R-:W-:Y:S01]  /*03e0*/  IADD3 R25, PT, PT, R25, 0x8, RZ ;  /* 0x0000000819197810 */ /* 0x000fe20007ffe0ff */
[----:B---3--:R-:W-:-:S03]  /*03f0*/  DFMA R8, R8, R10, R12 ;  /* 0x0000000a0808722b */ /* 0x008fc6000000000c */
[----:B------:R-:W-:Y:S02]  /*0400*/  ISETP.NE.AND P1, PT, R25, RZ, PT ;  /* 0x000000ff1900720c */ /* 0x000fe40003f25270 */
[----:B------:R-:W-:Y:S02]  /*0410*/  IADD3 R4, PT, PT, R4, 0x8, RZ ;  /* 0x0000000804047810 */ /* 0x000fe40007ffe0ff */
[----:B------:R-:W-:Y:S01]  /*0420*/  LEA R26, R5, R26, 0x3 ;  /* 0x0000001a051a7211 */ /* 0x000fe200078e18ff */
[----:B----4-:R-:W-:-:S08]  /*0430*/  DFMA R8, R14, R16, R8 ;  /* 0x000000100e08722b */ /* 0x010fd00000000008 */
[----:B--2---:R-:W-:Y:S01]  /*0440*/  DFMA R12, R20, R18, R8 ;  /* 0x00000012140c722b */ /* 0x004fe20000000008 */
[----:B------:R-:W-:Y:S10]  /*0450*/  @P1 BRA `(.L_x_2) ;  /* 0xfffffffc00601947 */ /* 0x000ff4000383ffff */
.L_x_1:
[----:B------:R-:W-:Y:S05]  /*0460*/  @!P0 BRA `(.L_x_0) ;  /* 0x0000000000d48947 */ /* 0x000fea0003800000 */
[----:B------:R-:W-:Y:S02]  /*0470*/  ISETP.GE.U32.AND P0, PT, R6, 0x4, PT ;  /* 0x000000040600780c */ /* 0x000fe40003f06070 */
[----:B------:R-:W-:-:S04]  /*0480*/  LOP3.LUT R4, R2, 0x3, RZ, 0xc0, !PT ;  /* 0x0000000302047812 */ /* 0x000fc800078ec0ff */
[----:B------:R-:W-:-:S07]  /*0490*/  ISETP.NE.AND P1, PT, R4, RZ, PT ;  /* 0x000000ff0400720c */ /* 0x000fce0003f25270 */
[----:B------:R-:W-:Y:S06]  /*04a0*/  @!P0 BRA `(.L_x_3) ;  /* 0x0000000000588947 */ /* 0x000fec0003800000 */
[----:B------:R-:W0:Y:S01]  /*04b0*/  LDC.64 R28, c[0x0][0x390] ;  /* 0x0000e400ff1c7b82 */ /* 0x000e220000000a00 */
[----:B------:R-:W-:Y:S01]  /*04c0*/  IADD3 R9, PT, PT, R7, R24, RZ ;  /* 0x0000001807097210 */ /* 0x000fe20007ffe0ff */
[----:B------:R-:W-:-:S06]  /*04d0*/  IMAD R15, R24, R5, R0 ;  /* 0x00000005180f7224 */ /* 0x000fcc00078e0200 */
[----:B------:R-:W1:Y:S01]  /*04e0*/  LDC.64 R10, c[0x0][0x398] ;  /* 0x0000e600ff0a7b82 */ /* 0x000e620000000a00 */
[----:B0-----:R-:W-:-:S05]  /*04f0*/  IMAD.WIDE R28, R9, 0x8, R28 ;  /* 0x00000008091c7825 */ /* 0x001fca00078e021c */
[----:B------:R-:W2:Y:S01]  /*0500*/  LDG.E.64 R26, desc[UR4][R28.64] ;  /* 0x000000041c1a7981 */ /* 0x000ea2000c1e1b00 */
[----:B-1----:R-:W-:-:S05]  /*0510*/  IMAD.WIDE R10, R15, 0x8, R10 ;  /* 0x000000080f0a7825 */ /* 0x002fca00078e020a */
[----:B------:R-:W2:Y:S01]  /*0520*/  LDG.E.64 R8, desc[UR4][R10.64] ;  /* 0x000000040a087981 */ /* 0x000ea2000c1e1b00 */
[----:B------:R-:W-:-:S05]  /*0530*/  IMAD.WIDE R16, R5, 0x8, R10 ;  /* 0x0000000805107825 */ /* 0x000fca00078e020a */
[----:B------:R-:W3:Y:S01]  /*0540*/  LDG.E.64 R14, desc[UR4][R16.64] ;  /* 0x00000004100e7981 */ /* 0x000ee2000c1e1b00 */
[----:B------:R-:W-:-:S03]  /*0550*/  IMAD.WIDE R20, R5, 0x8, R16 ;  /* 0x0000000805147825 */ /* 0x000fc600078e0210 */
[----:B------:R-:W3:Y:S04]  /*0560*/  LDG.E.64 R10, desc[UR4][R28.64+0x8] ;  /* 0x000008041c0a7981 */ /* 0x000ee8000c1e1b00 */
[----:B------:R-:W4:Y:S01]  /*0570*/  LDG.E.64 R18, desc[UR4][R20.64] ;  /* 0x0000000414127981 */ /* 0x000f22000c1e1b00 */
[----:B------:R-:W-:-:S03]  /*0580*/  IMAD.WIDE R22, R5, 0x8, R20 ;  /* 0x0000000805167825 */ /* 0x000fc600078e0214 */
[----:B------:R-:W4:Y:S04]  /*0590*/  LDG.E.64 R16, desc[UR4][R28.64+0x10] ;  /* 0x000010041c107981 */ /* 0x000f28000c1e1b00 */
[----:B------:R-:W5:Y:S04]  /*05a0*/  LDG.E.64 R22, desc[UR4][R22.64] ;  /* 0x0000000416167981 */ /* 0x000f68000c1e1b00 */
[----:B------:R-:W5:Y:S01]  /*05b0*/  LDG.E.64 R20, desc[UR4][R28.64+0x18] ;  /* 0x000018041c147981 */ /* 0x000f62000c1e1b00 */
[----:B------:R-:W-:Y:S01]  /*05c0*/  IADD3 R24, PT, PT, R24, 0x4, RZ ;  /* 0x0000000418187810 */ /* 0x000fe20007ffe0ff */
[----:B--2---:R-:W-:-:S08]  /*05d0*/  DFMA R8, R26, R8, R12 ;  /* 0x000000081a08722b */ /* 0x004fd0000000000c */
[----:B---3--:R-:W-:-:S08]  /*05e0*/  DFMA R8, R10, R14, R8 ;  /* 0x0000000e0a08722b */ /* 0x008fd00000000008 */
[----:B----4-:R-:W-:-:S08]  /*05f0*/  DFMA R8, R16, R18, R8 ;  /* 0x000000121008722b */ /* 0x010fd00000000008 */
[----:B-----5:R-:W-:-:S11]  /*0600*/  DFMA R12, R20, R22, R8 ;  /* 0x00000016140c722b */ /* 0x020fd60000000008 */
.L_x_3:
[----:B------:R-:W-:Y:S05]  /*0610*/  @!P1 BRA `(.L_x_0) ;  /* 0x0000000000689947 */ /* 0x000fea0003800000 */
[----:B------:R-:W0:Y:S01]  /*0620*/  LDC.64 R20, c[0x0][0x390] ;  /* 0x0000e400ff147b82 */ /* 0x000e220000000a00 */
[----:B------:R-:W-:Y:S02]  /*0630*/  ISETP.NE.AND P0, PT, R4, 0x1, PT ;  /* 0x000000010400780c */ /* 0x000fe40003f05270 */
[----:B------:R-:W-:-:S04]  /*0640*/  LOP3.LUT R2, R2, 0x1, RZ, 0xc0, !PT ;  /* 0x0000000102027812 */ /* 0x000fc800078ec0ff */
[----:B------:R-:W-:Y:S01]  /*0650*/  ISETP.NE.U32.AND P1, PT, R2, 0x1, PT ;  /* 0x000000010200780c */ /* 0x000fe20003f25070 */
[----:B------:R-:W1:Y:S06]  /*0660*/  LDC.64 R14, c[0x0][0x398] ;  /* 0x0000e600ff0e7b82 */ /* 0x000e6c0000000a00 */
[----:B------:R-:W-:Y:S01]  /*0670*/  @P0 IADD3 R17, PT, PT, R7, R24, RZ ;  /* 0x0000001807110210 */ /* 0x000fe20007ffe0ff */
[C---:B------:R-:W-:Y:S01]  /*0680*/  @P0 IMAD R23, R24.reuse, R5, R0 ;  /* 0x0000000518170224 */ /* 0x040fe200078e0200 */
[----:B------:R-:W2:Y:S08]  /*0690*/  LDC.64 R10, c[0x0][0x390] ;  /* 0x0000e400ff0a7b82 */ /* 0x000eb00000000a00 */
[----:B------:R-:W3:Y:S01]  /*06a0*/  LDC.64 R8, c[0x0][0x398] ;  /* 0x0000e600ff087b82 */ /* 0x000ee20000000a00 */
[----:B0-----:R-:W-:Y:S01]  /*06b0*/  @P0 IMAD.WIDE R20, R17, 0x8, R20 ;  /* 0x0000000811140825 */ /* 0x001fe200078e0214 */
[----:B------:R-:W-:-:S04]  /*06c0*/  @P0 IADD3 R24, PT, PT, R24, 0x2, RZ ;  /* 0x0000000218180810 */ /* 0x000fc80007ffe0ff */
[----:B------:R-:W4:Y:S01]  /*06d0*/  @P0 LDG.E.64 R16, desc[UR4][R20.64] ;  /* 0x0000000414100981 */ /* 0x000f22000c1e1b00 */
[----:B-1----:R-:W-:-:S05]  /*06e0*/  @P0 IMAD.WIDE R22, R23, 0x8, R14 ;  /* 0x0000000817160825 */ /* 0x002fca00078e020e */
[----:B------:R-:W4:Y:S01]  /*06f0*/  @P0 LDG.E.64 R14, desc[UR4][R22.64] ;  /* 0x00000004160e0981 */ /* 0x000f22000c1e1b00 */
[----:B------:R-:W-:Y:S01]  /*0700*/  @P0 IMAD.WIDE R18, R5, 0x8, R22 ;  /* 0x0000000805120825 */ /* 0x000fe200078e0216 */
[----:B------:R-:W-:Y:S02]  /*0710*/  @!P1 IADD3 R25, PT, PT, R7, R24, RZ ;  /* 0x0000001807199210 */ /* 0x000fe40007ffe0ff */
[----:B------:R-:W5:Y:S01]  /*0720*/  @P0 LDG.E.64 R6, desc[UR4][R20.64+0x8] ;  /* 0x0000080414060981 */ /* 0x000f62000c1e1b00 */
[----:B------:R-:W-:-:S03]  /*0730*/  @!P1 IMAD R27, R24, R5, R0 ;  /* 0x00000005181b9224 */ /* 0x000fc600078e0200 */
[----:B------:R-:W5:Y:S01]  /*0740*/  @P0 LDG.E.64 R18, desc[UR4][R18.64] ;  /* 0x0000000412120981 */ /* 0x000f62000c1e1b00 */
[----:B--2---:R-:W-:-:S04]  /*0750*/  @!P1 IMAD.WIDE R10, R25, 0x8, R10 ;  /* 0x00000008190a9825 */ /* 0x004fc800078e020a */
[----:B---3--:R-:W-:Y:S02]  /*0760*/  @!P1 IMAD.WIDE R8, R27, 0x8, R8 ;  /* 0x000000081b089825 */ /* 0x008fe400078e0208 */
[----:B------:R-:W2:Y:S04]  /*0770*/  @!P1 LDG.E.64 R10, desc[UR4][R10.64] ;  /* 0x000000040a0a9981 */ /* 0x000ea8000c1e1b00 */
[----:B------:R-:W2:Y:S01]  /*0780*/  @!P1 LDG.E.64 R8, desc[UR4][R8.64] ;  /* 0x0000000408089981 */ /* 0x000ea2000c1e1b00 */
[----:B----4-:R-:W-:-:S08]  /*0790*/  @P0 DFMA R14, R16, R14, R12 ;  /* 0x0000000e100e022b */ /* 0x010fd0000000000c */
[----:B-----5:R-:W-:-:S08]  /*07a0*/  @P0 DFMA R12, R6, R18, R14 ;  /* 0x00000012060c022b */ /* 0x020fd0000000000e */
[----:B--2---:R-:W-:-:S11]  /*07b0*/  @!P1 DFMA R12, R10, R8, R12 ;  /* 0x000000080a0c922b */ /* 0x004fd6000000000c */
.L_x_0:
[----:B------:R-:W0:Y:S01]  /*07c0*/  LDC.64 R6, c[0x0][0x3a0] ;  /* 0x0000e800ff067b82 */ /* 0x000e220000000a00 */
[----:B------:R-:W-:-:S04]  /*07d0*/  IMAD R3, R3, R5, R0 ;  /* 0x0000000503037224 */ /* 0x000fc800078e0200 */
[----:B0-----:R-:W-:-:S05]  /*07e0*/  IMAD.WIDE R2, R3, 0x8, R6 ;  /* 0x0000000803027825 */ /* 0x001fca00078e0206 */
[----:B------:R-:W-:Y:S01]  /*07f0*/  STG.E.64 desc[UR4][R2.64], R12 ;  /* 0x0000000c02007986 */ /* 0x000fe2000c101b04 */
[----:B------:R-:W-:Y:S05]  /*0800*/  EXIT ;  /* 0x000000000000794d */ /* 0x000fea0003800000 */
.L_x_4:
[----:B------:R-:W-:-:S00]  /*0810*/  BRA `(.L_x_4) ;  /* 0xfffffffc00fc7947 */ /* 0x000fc0000383ffff */
[----:B------:R-:W-:-:S00]  /*0820*/  NOP ;  /* 0x0000000000007918 */ /* 0x000fc00000000000 */
        /* <DEDUP_REMOVED lines=13> */
.L_x_5:


//--------------------- .nv.shared.reserved.0     --------------------------
	.section	.nv.shared.reserved.0,"aw",@nobits
	.weak		__nv_reservedSMEM_offset_0_alias
	.size		__nv_reservedSMEM_offset_0_alias, 0, 64
	.other		__nv_reservedSMEM_offset_0_alias,@"STO_CUDA_RESERVED_SHARED STV_DEFAULT"
__nv_reservedSMEM_offset_0_alias:
	.zero		0
	.zero		64


//--------------------- .nv.constant0._Z7kernel2iiiPdS_S_ --------------------------
	.section	.nv.constant0._Z7kernel2iiiPdS_S_,"a",@progbits
	.sectionflags	@""
	.align	4
.nv.constant0._Z7kernel2iiiPdS_S_:
	.zero		936


//--------------------- SYMBOLS --------------------------

	.type		.nv.reservedSmem.offset0,@object
	.size		.nv.reservedSmem.offset0,0x4
